//
// Generated by NVIDIA NVVM Compiler
//
// Compiler Build ID: CL-36424714
// Cuda compilation tools, release 13.0, V13.0.88
// Based on NVVM 20.0.0
//

.version 9.0
.target sm_100
.address_size 64

	// .globl	_Z6kernelPfS_S_i

.visible .entry _Z6kernelPfS_S_i(
	.param .u64 .ptr .align 1 _Z6kernelPfS_S_i_param_0,
	.param .u64 .ptr .align 1 _Z6kernelPfS_S_i_param_1,
	.param .u64 .ptr .align 1 _Z6kernelPfS_S_i_param_2,
	.param .u32 _Z6kernelPfS_S_i_param_3
)
{
	.reg .b32 	%r<12>;
	.reg .b64 	%rd<5>;

	ld.param.u64 	%rd1, [_Z6kernelPfS_S_i_param_2];
	ld.param.u32 	%r1, [_Z6kernelPfS_S_i_param_3];
	mov.u32 	%r2, %ctaid.y;
	mov.u32 	%r3, %ntid.y;
	mov.u32 	%r4, %tid.y;
	mad.lo.s32 	%r5, %r2, %r3, %r4;
	mov.u32 	%r6, %ctaid.x;
	mov.u32 	%r7, %ntid.x;
	mov.u32 	%r8, %tid.x;
	mad.lo.s32 	%r9, %r6, %r7, %r8;
	cvta.to.global.u64 	%rd2, %rd1;
	mad.lo.s32 	%r10, %r1, %r5, %r9;
	mul.wide.s32 	%rd3, %r10, 4;
	add.s64 	%rd4, %rd2, %rd3;
	mov.b32 	%r11, 0;
	st.global.u32 	[%rd4], %r11;
	ret;

}


// ===== COMPILED SASS (sm_100) =====

	.target	sm_100

	.elftype	@"ET_EXEC"


//--------------------- .note.nv.tkinfo           --------------------------
	.section	.note.nv.tkinfo,"",@"SHT_NOTE"
	.sectionflags	@"SHF_NOTE_NV_TKINFO"
	.tkinfo
        /*0018*/ 	.word	0x00000002
        /*0030*/ 	.string	""
        /*0030*/ 	.string	"ptxas"
        /*0030*/ 	.string	"Cuda compilation tools, release 13.0, V13.0.88"
        /*0030*/ 	.string	"Build cuda_13.0.r13.0/compiler.36424714_0"
        /*0030*/ 	.string	"-arch sm_100 -m 64 "



//--------------------- .note.nv.cuinfo           --------------------------
	.section	.note.nv.cuinfo,"",@"SHT_NOTE"
	.sectionflags	@"SHF_NOTE_NV_CUINFO"
        /*0018*/ 	.short	0x0002
        /*001a*/ 	.short	0x0064
        /*001c*/ 	.short	0x0082
	.zero		2


//--------------------- .nv.info                  --------------------------
	.section	.nv.info,"",@"SHT_CUDA_INFO"
	.align	4


	//----- nvinfo : EIATTR_REGCOUNT
	.align		4
        /*0000*/ 	.byte	0x04, 0x2f
        /*0002*/ 	.short	(.L_1 - .L_0)
	.align		4
.L_0:
        /*0004*/ 	.word	index@(_Z6kernelPfS_S_i)
        /*0008*/ 	.word	0x0000000a


	//----- nvinfo : EIATTR_FRAME_SIZE
	.align		4
.L_1:
        /*000c*/ 	.byte	0x04, 0x11
        /*000e*/ 	.short	(.L_3 - .L_2)
	.align		4
.L_2:
        /*0010*/ 	.word	index@(_Z6kernelPfS_S_i)
        /*0014*/ 	.word	0x00000000


	//----- nvinfo : EIATTR_MIN_STACK_SIZE
	.align		4
.L_3:
        /*0018*/ 	.byte	0x04, 0x12
        /*001a*/ 	.short	(.L_5 - .L_4)
	.align		4
.L_4:
        /*001c*/ 	.word	index@(_Z6kernelPfS_S_i)
        /*0020*/ 	.word	0x00000000
.L_5:


//--------------------- .nv.compat                --------------------------
	.section	.nv.compat,"",@"SHT_CUDA_COMPAT_INFO"
	.align	4
        /*0000*/ 	.byte	0x02, 0x09, 0x00, 0x00, 0x02, 0x02, 0x01, 0x00, 0x02, 0x05, 0x05, 0x00, 0x03, 0x07, 0x01, 0x01
        /*0010*/ 	.byte	0x02, 0x03, 0x00, 0x00, 0x02, 0x06, 0x01, 0x00, 0x04, 0x0b, 0x08, 0x00, 0x09, 0x00, 0x00, 0x00
        /*0020*/ 	.byte	0x00, 0x00, 0x00, 0x00


//--------------------- .nv.info._Z6kernelPfS_S_i --------------------------
	.section	.nv.info._Z6kernelPfS_S_i,"",@"SHT_CUDA_INFO"
	.sectionflags	@""
	.align	4


	//----- nvinfo : EIATTR_CUDA_API_VERSION
	.align		4
        /*0000*/ 	.byte	0x04, 0x37
        /*0002*/ 	.short	(.L_7 - .L_6)
.L_6:
        /*0004*/ 	.word	0x00000082


	//----- nvinfo : EIATTR_KPARAM_INFO
	.align		4
.L_7:
        /*0008*/ 	.byte	0x04, 0x17
        /*000a*/ 	.short	(.L_9 - .L_8)
.L_8:
        /*000c*/ 	.word	0x00000000
        /*0010*/ 	.short	0x0003
        /*0012*/ 	.short	0x0018
        /*0014*/ 	.byte	0x00, 0xf0, 0x11, 0x00


	//----- nvinfo : EIATTR_KPARAM_INFO
	.align		4
.L_9:
        /*0018*/ 	.byte	0x04, 0x17
        /*001a*/ 	.short	(.L_11 - .L_10)
.L_10:
        /*001c*/ 	.word	0x00000000
        /*0020*/ 	.short	0x0002
        /*0022*/ 	.short	0x0010
        /*0024*/ 	.byte	0x00, 0xf5, 0x21, 0x00


	//----- nvinfo : EIATTR_KPARAM_INFO
	.align		4
.L_11:
        /*0028*/ 	.byte	0x04, 0x17
        /*002a*/ 	.short	(.L_13 - .L_12)
.L_12:
        /*002c*/ 	.word	0x00000000
        /*0030*/ 	.short	0x0001
        /*0032*/ 	.short	0x0008
        /*0034*/ 	.byte	0x00, 0xf5, 0x21, 0x00


	//----- nvinfo : EIATTR_KPARAM_INFO
	.align		4
.L_13:
        /*0038*/ 	.byte	0x04, 0x17
        /*003a*/ 	.short	(.L_15 - .L_14)
.L_14:
        /*003c*/ 	.word	0x00000000
        /*0040*/ 	.short	0x0000
        /*0042*/ 	.short	0x0000
        /*0044*/ 	.byte	0x00, 0xf5, 0x21, 0x00


	//----- nvinfo : EIATTR_SPARSE_MMA_MASK
	.align		4
.L_15:
        /*0048*/ 	.byte	0x03, 0x50
        /*004a*/ 	.short	0x0000


	//----- nvinfo : EIATTR_MAXREG_COUNT
	.align		4
        /*004c*/ 	.byte	0x03, 0x1b
        /*004e*/ 	.short	0x00ff


	//----- nvinfo : EIATTR_MERCURY_ISA_VERSION
	.align		4
        /*0050*/ 	.byte	0x03, 0x5f
        /*0052*/ 	.short	0x0101


	//----- nvinfo : EIATTR_VRC_CTA_INIT_COUNT
	.align		4
        /*0054*/ 	.byte	0x02, 0x4a
	.zero		1
	.zero		1


	//----- nvinfo : EIATTR_EXIT_INSTR_OFFSETS
	.align		4
        /*0058*/ 	.byte	0x04, 0x1c
        /*005a*/ 	.short	(.L_17 - .L_16)


	//   ....[0]....
.L_16:
        /*005c*/ 	.word	0x000000f0


	//----- nvinfo : EIATTR_CBANK_PARAM_SIZE
	.align		4
.L_17:
        /*0060*/ 	.byte	0x03, 0x19
        /*0062*/ 	.short	0x001c


	//----- nvinfo : EIATTR_PARAM_CBANK
	.align		4
        /*0064*/ 	.byte	0x04, 0x0a
        /*0066*/ 	.short	(.L_19 - .L_18)
	.align		4
.L_18:
        /*0068*/ 	.word	index@(.nv.constant0._Z6kernelPfS_S_i)
        /*006c*/ 	.short	0x0380
        /*006e*/ 	.short	0x001c


	//----- nvinfo : EIATTR_SW_WAR
	.align		4
.L_19:
        /*0070*/ 	.byte	0x04, 0x36
        /*0072*/ 	.short	(.L_21 - .L_20)
.L_20:
        /*0074*/ 	.word	0x00000008
.L_21:


//--------------------- .nv.callgraph             --------------------------
	.section	.nv.callgraph,"",@"SHT_CUDA_CALLGRAPH"
	.align	4
	.sectionentsize	8
	.align		4
        /*0000*/ 	.word	0x00000000
	.align		4
        /*0004*/ 	.word	0xffffffff
	.align		4
        /*0008*/ 	.word	0x00000000
	.align		4
        /*000c*/ 	.word	0xfffffffe
	.align		4
        /*0010*/ 	.word	0x00000000
	.align		4
        /*0014*/ 	.word	0xfffffffd
	.align		4
        /*0018*/ 	.word	0x00000000
	.align		4
        /*001c*/ 	.word	0xfffffffc


//--------------------- .text._Z6kernelPfS_S_i    --------------------------
	.section	.text._Z6kernelPfS_S_i,"ax",@progbits
	.align	128
        .global         _Z6kernelPfS_S_i
        .type           _Z6kernelPfS_S_i,@function
        .size           _Z6kernelPfS_S_i,(.L_x_1 - _Z6kernelPfS_S_i)
        .other          _Z6kernelPfS_S_i,@"STO_CUDA_ENTRY STV_DEFAULT"
_Z6kernelPfS_S_i:
.text._Z6kernelPfS_S_i:
[----:B------:R-:W-:Y:S01]  /*0000*/  LDC R1, c[0x0][0x37c] ;  /* 0x0000df00ff017b82 */ /* 0x000fe20000000800 */
[----:B------:R-:W0:Y:S07]  /*0010*/  S2R R5, SR_TID.Y ;  /* 0x0000000000057919 */ /* 0x000e2e0000002200 */
[----:B------:R-:W0:Y:S01]  /*0020*/  S2UR UR6, SR_CTAID.Y ;  /* 0x00000000000679c3 */ /* 0x000e220000002600 */
[----:B------:R-:W1:Y:S01]  /*0030*/  LDCU UR8, c[0x0][0x398] ;  /* 0x00007300ff0877ac */ /* 0x000e620008000800 */
[----:B------:R-:W2:Y:S01]  /*0040*/  S2R R7, SR_TID.X ;  /* 0x0000000000077919 */ /* 0x000ea20000002100 */
[----:B------:R-:W3:Y:S05]  /*0050*/  LDCU.64 UR4, c[0x0][0x358] ;  /* 0x00006b00ff0477ac */ /* 0x000eea0008000a00 */
[----:B------:R-:W0:Y:S08]  /*0060*/  LDC R0, c[0x0][0x364] ;  /* 0x0000d900ff007b82 */ /* 0x000e300000000800 */
[----:B------:R-:W2:Y:S08]  /*0070*/  S2UR UR7, SR_CTAID.X ;  /* 0x00000000000779c3 */ /* 0x000eb00000002500 */
[----:B------:R-:W2:Y:S08]  /*0080*/  LDC R4, c[0x0][0x360] ;  /* 0x0000d800ff047b82 */ /* 0x000eb00000000800 */
[----:B------:R-:W4:Y:S01]  /*0090*/  LDC.64 R2, c[0x0][0x390] ;  /* 0x0000e400ff027b82 */ /* 0x000f220000000a00 */
[----:B0-----:R-:W-:-:S02]  /*00a0*/  IMAD R0, R0, UR6, R5 ;  /* 0x0000000600007c24 */ /* 0x001fc4000f8e0205 */
[----:B--2---:R-:W-:-:S04]  /*00b0*/  IMAD R5, R4, UR7, R7 ;  /* 0x0000000704057c24 */ /* 0x004fc8000f8e0207 */
[----:B-1----:R-:W-:-:S04]  /*00c0*/  IMAD R5, R0, UR8, R5 ;  /* 0x0000000800057c24 */ /* 0x002fc8000f8e0205 */
[----:B----4-:R-:W-:-:S05]  /*00d0*/  IMAD.WIDE R2, R5, 0x4, R2 ;  /* 0x0000000405027825 */ /* 0x010fca00078e0202 */
[----:B---3--:R-:W-:Y:S01]  /*00e0*/  STG.E desc[UR4][R2.64], RZ ;  /* 0x000000ff02007986 */ /* 0x008fe2000c101904 */
[----:B------:R-:W-:Y:S05]  /*00f0*/  EXIT ;  /* 0x000000000000794d */ /* 0x000fea0003800000 */
.L_x_0:
[----:B------:R-:W-:-:S00]  /*0100*/  BRA `(.L_x_0) ;  /* 0xfffffffc00fc7947 */ /* 0x000fc0000383ffff */
[----:B------:R-:W-:-:S00]  /*0110*/  NOP ;  /* 0x0000000000007918 */ /* 0x000fc00000000000 */
        /* <DEDUP_REMOVED lines=14> */
.L_x_1:


//--------------------- .nv.shared.reserved.0     --------------------------
	.section	.nv.shared.reserved.0,"aw",@nobits
	.weak		__nv_reservedSMEM_offset_0_alias
	.size		__nv_reservedSMEM_offset_0_alias, 0, 64
	.other		__nv_reservedSMEM_offset_0_alias,@"STO_CUDA_RESERVED_SHARED STV_DEFAULT"
__nv_reservedSMEM_offset_0_alias:
	.zero		0
	.zero		64


//--------------------- .nv.constant0._Z6kernelPfS_S_i --------------------------
	.section	.nv.constant0._Z6kernelPfS_S_i,"a",@progbits
	.sectionflags	@""
	.align	4
.nv.constant0._Z6kernelPfS_S_i:
	.zero		924


//--------------------- SYMBOLS --------------------------

	.type		.nv.reservedSmem.offset0,@object
	.size		.nv.reservedSmem.offset0,0x4
